//
// Generated by NVIDIA NVVM Compiler
//
// Compiler Build ID: CL-36424714
// Cuda compilation tools, release 13.0, V13.0.88
// Based on NVVM 20.0.0
//

.version 9.0
.target sm_100
.address_size 64

	// .globl	_Z11queueKernelPfS_i

.visible .entry _Z11queueKernelPfS_i(
	.param .u64 .ptr .align 1 _Z11queueKernelPfS_i_param_0,
	.param .u64 .ptr .align 1 _Z11queueKernelPfS_i_param_1,
	.param .u32 _Z11queueKernelPfS_i_param_2
)
{
	.reg .pred 	%p<7>;
	.reg .b32 	%r<9>;
	.reg .b32 	%f<17>;
	.reg .b64 	%rd<13>;
	.reg .b64 	%fd<10>;

	ld.param.u64 	%rd3, [_Z11queueKernelPfS_i_param_0];
	ld.param.u64 	%rd4, [_Z11queueKernelPfS_i_param_1];
	ld.param.u32 	%r3, [_Z11queueKernelPfS_i_param_2];
	cvta.to.global.u64 	%rd1, %rd4;
	cvta.to.global.u64 	%rd2, %rd3;
	mov.u32 	%r4, %ntid.x;
	mov.u32 	%r5, %ctaid.x;
	mov.u32 	%r6, %tid.x;
	mad.lo.s32 	%r1, %r4, %r5, %r6;
	setp.ne.s32 	%p1, %r1, 0;
	@%p1 bra 	$L__BB0_2;
	mov.b32 	%r7, 1065353216;
	st.global.u32 	[%rd2], %r7;
$L__BB0_2:
	add.s32 	%r2, %r3, -1;
	setp.eq.s32 	%p2, %r1, 0;
	setp.eq.s32 	%p3, %r1, %r2;
	or.pred  	%p4, %p2, %p3;
	@%p4 bra 	$L__BB0_4;
	mul.wide.s32 	%rd10, %r1, 4;
	add.s64 	%rd11, %rd2, %rd10;
	ld.global.f32 	%f9, [%rd11+4];
	ld.global.f32 	%f10, [%rd11];
	sub.f32 	%f11, %f9, %f10;
	cvt.f64.f32 	%fd5, %f11;
	mul.f64 	%fd6, %fd5, 0d3FB999999999999A;
	cvt.rn.f32.f64 	%f12, %fd6;
	add.s64 	%rd12, %rd1, %rd10;
	st.global.f32 	[%rd12], %f12;
	ld.global.f32 	%f13, [%rd11+-4];
	ld.global.f32 	%f14, [%rd11];
	sub.f32 	%f15, %f13, %f14;
	cvt.f64.f32 	%fd7, %f15;
	cvt.f64.f32 	%fd8, %f12;
	fma.rn.f64 	%fd9, %fd7, 0d3FB999999999999A, %fd8;
	cvt.rn.f32.f64 	%f16, %fd9;
	st.global.f32 	[%rd12], %f16;
	bra.uni 	$L__BB0_8;
$L__BB0_4:
	setp.ne.s32 	%p5, %r1, 0;
	@%p5 bra 	$L__BB0_6;
	mov.b32 	%r8, 1065353216;
	st.global.u32 	[%rd1], %r8;
	ld.global.f32 	%f5, [%rd2+4];
	ld.global.f32 	%f6, [%rd2];
	sub.f32 	%f7, %f5, %f6;
	cvt.f64.f32 	%fd3, %f7;
	mul.f64 	%fd4, %fd3, 0d3FB999999999999A;
	cvt.rn.f32.f64 	%f8, %fd4;
	st.global.f32 	[%rd1], %f8;
	bra.uni 	$L__BB0_8;
$L__BB0_6:
	setp.ne.s32 	%p6, %r1, %r2;
	@%p6 bra 	$L__BB0_8;
	mul.wide.s32 	%rd5, %r3, 4;
	add.s64 	%rd6, %rd2, %rd5;
	ld.global.f32 	%f1, [%rd6+-8];
	mul.wide.s32 	%rd7, %r1, 4;
	add.s64 	%rd8, %rd2, %rd7;
	ld.global.f32 	%f2, [%rd8];
	sub.f32 	%f3, %f1, %f2;
	cvt.f64.f32 	%fd1, %f3;
	mul.f64 	%fd2, %fd1, 0d3FB999999999999A;
	cvt.rn.f32.f64 	%f4, %fd2;
	add.s64 	%rd9, %rd1, %rd7;
	st.global.f32 	[%rd9], %f4;
$L__BB0_8:
	ret;

}
	// .globl	_Z9addKernelPfS_i
.visible .entry _Z9addKernelPfS_i(
	.param .u64 .ptr .align 1 _Z9addKernelPfS_i_param_0,
	.param .u64 .ptr .align 1 _Z9addKernelPfS_i_param_1,
	.param .u32 _Z9addKernelPfS_i_param_2
)
{
	.reg .pred 	%p<2>;
	.reg .b32 	%r<6>;
	.reg .b32 	%f<4>;
	.reg .b64 	%rd<8>;

	ld.param.u64 	%rd1, [_Z9addKernelPfS_i_param_0];
	ld.param.u64 	%rd2, [_Z9addKernelPfS_i_param_1];
	ld.param.u32 	%r2, [_Z9addKernelPfS_i_param_2];
	mov.u32 	%r3, %tid.x;
	mov.u32 	%r4, %ctaid.x;
	mov.u32 	%r5, %ntid.x;
	mad.lo.s32 	%r1, %r4, %r5, %r3;
	setp.ge.s32 	%p1, %r1, %r2;
	@%p1 bra 	$L__BB1_2;
	cvta.to.global.u64 	%rd3, %rd2;
	cvta.to.global.u64 	%rd4, %rd1;
	mul.wide.s32 	%rd5, %r1, 4;
	add.s64 	%rd6, %rd3, %rd5;
	ld.global.f32 	%f1, [%rd6];
	add.s64 	%rd7, %rd4, %rd5;
	ld.global.f32 	%f2, [%rd7];
	add.f32 	%f3, %f1, %f2;
	st.global.f32 	[%rd7], %f3;
$L__BB1_2:
	ret;

}


// ===== COMPILED SASS (sm_100) =====

	.target	sm_100

	.elftype	@"ET_EXEC"


//--------------------- .note.nv.tkinfo           --------------------------
	.section	.note.nv.tkinfo,"",@"SHT_NOTE"
	.sectionflags	@"SHF_NOTE_NV_TKINFO"
	.tkinfo
        /*0018*/ 	.word	0x00000002
        /*0030*/ 	.string	""
        /*0030*/ 	.string	"ptxas"
        /*0030*/ 	.string	"Cuda compilation tools, release 13.0, V13.0.88"
        /*0030*/ 	.string	"Build cuda_13.0.r13.0/compiler.36424714_0"
        /*0030*/ 	.string	"-arch sm_100 -m 64 "



//--------------------- .note.nv.cuinfo           --------------------------
	.section	.note.nv.cuinfo,"",@"SHT_NOTE"
	.sectionflags	@"SHF_NOTE_NV_CUINFO"
        /*0018*/ 	.short	0x0002
        /*001a*/ 	.short	0x0064
        /*001c*/ 	.short	0x0082
	.zero		2


//--------------------- .nv.info                  --------------------------
	.section	.nv.info,"",@"SHT_CUDA_INFO"
	.align	4


	//----- nvinfo : EIATTR_REGCOUNT
	.align		4
        /*0000*/ 	.byte	0x04, 0x2f
        /*0002*/ 	.short	(.L_1 - .L_0)
	.align		4
.L_0:
        /*0004*/ 	.word	index@(_Z11queueKernelPfS_i)
        /*0008*/ 	.word	0x0000000e


	//----- nvinfo : EIATTR_FRAME_SIZE
	.align		4
.L_1:
        /*000c*/ 	.byte	0x04, 0x11
        /*000e*/ 	.short	(.L_3 - .L_2)
	.align		4
.L_2:
        /*0010*/ 	.word	index@(_Z11queueKernelPfS_i)
        /*0014*/ 	.word	0x00000000


	//----- nvinfo : EIATTR_REGCOUNT
	.align		4
.L_3:
        /*0018*/ 	.byte	0x04, 0x2f
        /*001a*/ 	.short	(.L_5 - .L_4)
	.align		4
.L_4:
        /*001c*/ 	.word	index@(_Z9addKernelPfS_i)
        /*0020*/ 	.word	0x0000000a


	//----- nvinfo : EIATTR_FRAME_SIZE
	.align		4
.L_5:
        /*0024*/ 	.byte	0x04, 0x11
        /*0026*/ 	.short	(.L_7 - .L_6)
	.align		4
.L_6:
        /*0028*/ 	.word	index@(_Z9addKernelPfS_i)
        /*002c*/ 	.word	0x00000000


	//----- nvinfo : EIATTR_MIN_STACK_SIZE
	.align		4
.L_7:
        /*0030*/ 	.byte	0x04, 0x12
        /*0032*/ 	.short	(.L_9 - .L_8)
	.align		4
.L_8:
        /*0034*/ 	.word	index@(_Z9addKernelPfS_i)
        /*0038*/ 	.word	0x00000000


	//----- nvinfo : EIATTR_MIN_STACK_SIZE
	.align		4
.L_9:
        /*003c*/ 	.byte	0x04, 0x12
        /*003e*/ 	.short	(.L_11 - .L_10)
	.align		4
.L_10:
        /*0040*/ 	.word	index@(_Z11queueKernelPfS_i)
        /*0044*/ 	.word	0x00000000
.L_11:


//--------------------- .nv.compat                --------------------------
	.section	.nv.compat,"",@"SHT_CUDA_COMPAT_INFO"
	.align	4
        /*0000*/ 	.byte	0x02, 0x09, 0x00, 0x00, 0x02, 0x02, 0x01, 0x00, 0x02, 0x05, 0x05, 0x00, 0x03, 0x07, 0x01, 0x01
        /*0010*/ 	.byte	0x02, 0x03, 0x00, 0x00, 0x02, 0x06, 0x01, 0x00, 0x04, 0x0b, 0x08, 0x00, 0x01, 0x00, 0x00, 0x00
        /*0020*/ 	.byte	0x00, 0x00, 0x00, 0x00


//--------------------- .nv.info._Z9addKernelPfS_i --------------------------
	.section	.nv.info._Z9addKernelPfS_i,"",@"SHT_CUDA_INFO"
	.sectionflags	@""
	.align	4


	//----- nvinfo : EIATTR_CUDA_API_VERSION
	.align		4
        /*0000*/ 	.byte	0x04, 0x37
        /*0002*/ 	.short	(.L_13 - .L_12)
.L_12:
        /*0004*/ 	.word	0x00000082


	//----- nvinfo : EIATTR_KPARAM_INFO
	.align		4
.L_13:
        /*0008*/ 	.byte	0x04, 0x17
        /*000a*/ 	.short	(.L_15 - .L_14)
.L_14:
        /*000c*/ 	.word	0x00000000
        /*0010*/ 	.short	0x0002
        /*0012*/ 	.short	0x0010
        /*0014*/ 	.byte	0x00, 0xf0, 0x11, 0x00


	//----- nvinfo : EIATTR_KPARAM_INFO
	.align		4
.L_15:
        /*0018*/ 	.byte	0x04, 0x17
        /*001a*/ 	.short	(.L_17 - .L_16)
.L_16:
        /*001c*/ 	.word	0x00000000
        /*0020*/ 	.short	0x0001
        /*0022*/ 	.short	0x0008
        /*0024*/ 	.byte	0x00, 0xf5, 0x21, 0x00


	//----- nvinfo : EIATTR_KPARAM_INFO
	.align		4
.L_17:
        /*0028*/ 	.byte	0x04, 0x17
        /*002a*/ 	.short	(.L_19 - .L_18)
.L_18:
        /*002c*/ 	.word	0x00000000
        /*0030*/ 	.short	0x0000
        /*0032*/ 	.short	0x0000
        /*0034*/ 	.byte	0x00, 0xf5, 0x21, 0x00


	//----- nvinfo : EIATTR_SPARSE_MMA_MASK
	.align		4
.L_19:
        /*0038*/ 	.byte	0x03, 0x50
        /*003a*/ 	.short	0x0000


	//----- nvinfo : EIATTR_MAXREG_COUNT
	.align		4
        /*003c*/ 	.byte	0x03, 0x1b
        /*003e*/ 	.short	0x00ff


	//----- nvinfo : EIATTR_MERCURY_ISA_VERSION
	.align		4
        /*0040*/ 	.byte	0x03, 0x5f
        /*0042*/ 	.short	0x0101


	//----- nvinfo : EIATTR_VRC_CTA_INIT_COUNT
	.align		4
        /*0044*/ 	.byte	0x02, 0x4a
	.zero		1
	.zero		1


	//----- nvinfo : EIATTR_EXIT_INSTR_OFFSETS
	.align		4
        /*0048*/ 	.byte	0x04, 0x1c
        /*004a*/ 	.short	(.L_21 - .L_20)


	//   ....[0]....
.L_20:
        /*004c*/ 	.word	0x00000070


	//   ....[1]....
        /*0050*/ 	.word	0x00000110


	//----- nvinfo : EIATTR_CBANK_PARAM_SIZE
	.align		4
.L_21:
        /*0054*/ 	.byte	0x03, 0x19
        /*0056*/ 	.short	0x0014


	//----- nvinfo : EIATTR_PARAM_CBANK
	.align		4
        /*0058*/ 	.byte	0x04, 0x0a
        /*005a*/ 	.short	(.L_23 - .L_22)
	.align		4
.L_22:
        /*005c*/ 	.word	index@(.nv.constant0._Z9addKernelPfS_i)
        /*0060*/ 	.short	0x0380
        /*0062*/ 	.short	0x0014


	//----- nvinfo : EIATTR_SW_WAR
	.align		4
.L_23:
        /*0064*/ 	.byte	0x04, 0x36
        /*0066*/ 	.short	(.L_25 - .L_24)
.L_24:
        /*0068*/ 	.word	0x00000008
.L_25:


//--------------------- .nv.info._Z11queueKernelPfS_i --------------------------
	.section	.nv.info._Z11queueKernelPfS_i,"",@"SHT_CUDA_INFO"
	.sectionflags	@""
	.align	4


	//----- nvinfo : EIATTR_CUDA_API_VERSION
	.align		4
        /*0000*/ 	.byte	0x04, 0x37
        /*0002*/ 	.short	(.L_27 - .L_26)
.L_26:
        /*0004*/ 	.word	0x00000082


	//----- nvinfo : EIATTR_KPARAM_INFO
	.align		4
.L_27:
        /*0008*/ 	.byte	0x04, 0x17
        /*000a*/ 	.short	(.L_29 - .L_28)
.L_28:
        /*000c*/ 	.word	0x00000000
        /*0010*/ 	.short	0x0002
        /*0012*/ 	.short	0x0010
        /*0014*/ 	.byte	0x00, 0xf0, 0x11, 0x00


	//----- nvinfo : EIATTR_KPARAM_INFO
	.align		4
.L_29:
        /*0018*/ 	.byte	0x04, 0x17
        /*001a*/ 	.short	(.L_31 - .L_30)
.L_30:
        /*001c*/ 	.word	0x00000000
        /*0020*/ 	.short	0x0001
        /*0022*/ 	.short	0x0008
        /*0024*/ 	.byte	0x00, 0xf5, 0x21, 0x00


	//----- nvinfo : EIATTR_KPARAM_INFO
	.align		4
.L_31:
        /*0028*/ 	.byte	0x04, 0x17
        /*002a*/ 	.short	(.L_33 - .L_32)
.L_32:
        /*002c*/ 	.word	0x00000000
        /*0030*/ 	.short	0x0000
        /*0032*/ 	.short	0x0000
        /*0034*/ 	.byte	0x00, 0xf5, 0x21, 0x00


	//----- nvinfo : EIATTR_SPARSE_MMA_MASK
	.align		4
.L_33:
        /*0038*/ 	.byte	0x03, 0x50
        /*003a*/ 	.short	0x0000


	//----- nvinfo : EIATTR_MAXREG_COUNT
	.align		4
        /*003c*/ 	.byte	0x03, 0x1b
        /*003e*/ 	.short	0x00ff


	//----- nvinfo : EIATTR_MERCURY_ISA_VERSION
	.align		4
        /*0040*/ 	.byte	0x03, 0x5f
        /*0042*/ 	.short	0x0101


	//----- nvinfo : EIATTR_VRC_CTA_INIT_COUNT
	.align		4
        /*0044*/ 	.byte	0x02, 0x4a
	.zero		1
	.zero		1


	//----- nvinfo : EIATTR_EXIT_INSTR_OFFSETS
	.align		4
        /*0048*/ 	.byte	0x04, 0x1c
        /*004a*/ 	.short	(.L_35 - .L_34)


	//   ....[0]....
.L_34:
        /*004c*/ 	.word	0x00000240


	//   ....[1]....
        /*0050*/ 	.word	0x00000330


	//   ....[2]....
        /*0054*/ 	.word	0x00000350


	//   ....[3]....
        /*0058*/ 	.word	0x00000440


	//----- nvinfo : EIATTR_CRS_STACK_SIZE
	.align		4
.L_35:
        /*005c*/ 	.byte	0x04, 0x1e
        /*005e*/ 	.short	(.L_37 - .L_36)
.L_36:
        /*0060*/ 	.word	0x00000000


	//----- nvinfo : EIATTR_CBANK_PARAM_SIZE
	.align		4
.L_37:
        /*0064*/ 	.byte	0x03, 0x19
        /*0066*/ 	.short	0x0014


	//----- nvinfo : EIATTR_PARAM_CBANK
	.align		4
        /*0068*/ 	.byte	0x04, 0x0a
        /*006a*/ 	.short	(.L_39 - .L_38)
	.align		4
.L_38:
        /*006c*/ 	.word	index@(.nv.constant0._Z11queueKernelPfS_i)
        /*0070*/ 	.short	0x0380
        /*0072*/ 	.short	0x0014


	//----- nvinfo : EIATTR_SW_WAR
	.align		4
.L_39:
        /*0074*/ 	.byte	0x04, 0x36
        /*0076*/ 	.short	(.L_41 - .L_40)
.L_40:
        /*0078*/ 	.word	0x00000008
.L_41:


//--------------------- .nv.callgraph             --------------------------
	.section	.nv.callgraph,"",@"SHT_CUDA_CALLGRAPH"
	.align	4
	.sectionentsize	8
	.align		4
        /*0000*/ 	.word	0x00000000
	.align		4
        /*0004*/ 	.word	0xffffffff
	.align		4
        /*0008*/ 	.word	0x00000000
	.align		4
        /*000c*/ 	.word	0xfffffffe
	.align		4
        /*0010*/ 	.word	0x00000000
	.align		4
        /*0014*/ 	.word	0xfffffffd
	.align		4
        /*0018*/ 	.word	0x00000000
	.align		4
        /*001c*/ 	.word	0xfffffffc


//--------------------- .text._Z9addKernelPfS_i   --------------------------
	.section	.text._Z9addKernelPfS_i,"ax",@progbits
	.align	128
        .global         _Z9addKernelPfS_i
        .type           _Z9addKernelPfS_i,@function
        .size           _Z9addKernelPfS_i,(.L_x_4 - _Z9addKernelPfS_i)
        .other          _Z9addKernelPfS_i,@"STO_CUDA_ENTRY STV_DEFAULT"
_Z9addKernelPfS_i:
.text._Z9addKernelPfS_i:
[----:B------:R-:W-:Y:S01]  /*0000*/  LDC R1, c[0x0][0x37c] ;  /* 0x0000df00ff017b82 */ /* 0x000fe20000000800 */
[----:B------:R-:W0:Y:S07]  /*0010*/  S2R R7, SR_TID.X ;  /* 0x0000000000077919 */ /* 0x000e2e0000002100 */
[----:B------:R-:W0:Y:S01]  /*0020*/  S2UR UR4, SR_CTAID.X ;  /* 0x00000000000479c3 */ /* 0x000e220000002500 */
[----:B------:R-:W1:Y:S07]  /*0030*/  LDCU UR5, c[0x0][0x390] ;  /* 0x00007200ff0577ac */ /* 0x000e6e0008000800 */
[----:B------:R-:W0:Y:S02]  /*0040*/  LDC R0, c[0x0][0x360] ;  /* 0x0000d800ff007b82 */ /* 0x000e240000000800 */
[----:B0-----:R-:W-:-:S05]  /*0050*/  IMAD R7, R0, UR4, R7 ;  /* 0x0000000400077c24 */ /* 0x001fca000f8e0207 */
[----:B-1----:R-:W-:-:S13]  /*0060*/  ISETP.GE.AND P0, PT, R7, UR5, PT ;  /* 0x0000000507007c0c */ /* 0x002fda000bf06270 */
[----:B------:R-:W-:Y:S05]  /*0070*/  @P0 EXIT ;  /* 0x000000000000094d */ /* 0x000fea0003800000 */
[----:B------:R-:W0:Y:S01]  /*0080*/  LDC.64 R2, c[0x0][0x388] ;  /* 0x0000e200ff027b82 */ /* 0x000e220000000a00 */
[----:B------:R-:W1:Y:S07]  /*0090*/  LDCU.64 UR4, c[0x0][0x358] ;  /* 0x00006b00ff0477ac */ /* 0x000e6e0008000a00 */
[----:B------:R-:W2:Y:S01]  /*00a0*/  LDC.64 R4, c[0x0][0x380] ;  /* 0x0000e000ff047b82 */ /* 0x000ea20000000a00 */
[----:B0-----:R-:W-:-:S06]  /*00b0*/  IMAD.WIDE R2, R7, 0x4, R2 ;  /* 0x0000000407027825 */ /* 0x001fcc00078e0202 */
[----:B-1----:R-:W3:Y:S01]  /*00c0*/  LDG.E R2, desc[UR4][R2.64] ;  /* 0x0000000402027981 */ /* 0x002ee2000c1e1900 */
[----:B--2---:R-:W-:-:S05]  /*00d0*/  IMAD.WIDE R4, R7, 0x4, R4 ;  /* 0x0000000407047825 */ /* 0x004fca00078e0204 */
[----:B------:R-:W3:Y:S02]  /*00e0*/  LDG.E R7, desc[UR4][R4.64] ;  /* 0x0000000404077981 */ /* 0x000ee4000c1e1900 */
[----:B---3--:R-:W-:-:S05]  /*00f0*/  FADD R7, R2, R7 ;  /* 0x0000000702077221 */ /* 0x008fca0000000000 */
[----:B------:R-:W-:Y:S01]  /*0100*/  STG.E desc[UR4][R4.64], R7 ;  /* 0x0000000704007986 */ /* 0x000fe2000c101904 */
[----:B------:R-:W-:Y:S05]  /*0110*/  EXIT ;  /* 0x000000000000794d */ /* 0x000fea0003800000 */
.L_x_0:
[----:B------:R-:W-:-:S00]  /*0120*/  BRA `(.L_x_0) ;  /* 0xfffffffc00fc7947 */ /* 0x000fc0000383ffff */
[----:B------:R-:W-:-:S00]  /*0130*/  NOP ;  /* 0x0000000000007918 */ /* 0x000fc00000000000 */
        /* <DEDUP_REMOVED lines=12> */
.L_x_4:


//--------------------- .text._Z11queueKernelPfS_i --------------------------
	.section	.text._Z11queueKernelPfS_i,"ax",@progbits
	.align	128
        .global         _Z11queueKernelPfS_i
        .type           _Z11queueKernelPfS_i,@function
        .size           _Z11queueKernelPfS_i,(.L_x_5 - _Z11queueKernelPfS_i)
        .other          _Z11queueKernelPfS_i,@"STO_CUDA_ENTRY STV_DEFAULT"
_Z11queueKernelPfS_i:
.text._Z11queueKernelPfS_i:
[----:B------:R-:W-:Y:S01]  /*0000*/  LDC R1, c[0x0][0x37c] ;  /* 0x0000df00ff017b82 */ /* 0x000fe20000000800 */
[----:B------:R-:W0:Y:S01]  /*0010*/  S2R R0, SR_CTAID.X ;  /* 0x0000000000007919 */ /* 0x000e220000002500 */
[----:B------:R-:W0:Y:S06]  /*0020*/  LDCU UR4, c[0x0][0x360] ;  /* 0x00006c00ff0477ac */ /* 0x000e2c0008000800 */
[----:B------:R-:W1:Y:S01]  /*0030*/  LDC R9, c[0x0][0x390] ;  /* 0x0000e400ff097b82 */ /* 0x000e620000000800 */
[----:B------:R-:W0:Y:S01]  /*0040*/  S2R R3, SR_TID.X ;  /* 0x0000000000037919 */ /* 0x000e220000002100 */
[----:B-1----:R-:W-:Y:S01]  /*0050*/  IADD3 R5, PT, PT, R9, -0x1, RZ ;  /* 0xffffffff09057810 */ /* 0x002fe20007ffe0ff */
[----:B0-----:R-:W-:Y:S01]  /*0060*/  IMAD R0, R0, UR4, R3 ;  /* 0x0000000400007c24 */ /* 0x001fe2000f8e0203 */
[----:B------:R-:W0:Y:S04]  /*0070*/  LDCU.64 UR4, c[0x0][0x358] ;  /* 0x00006b00ff0477ac */ /* 0x000e280008000a00 */
[----:B------:R-:W-:-:S02]  /*0080*/  ISETP.NE.AND P1, PT, R0, RZ, PT ;  /* 0x000000ff0000720c */ /* 0x000fc40003f25270 */
[----:B------:R-:W-:-:S04]  /*0090*/  ISETP.NE.AND P0, PT, R0, R5, PT ;  /* 0x000000050000720c */ /* 0x000fc80003f05270 */
[----:B------:R-:W-:-:S07]  /*00a0*/  ISETP.EQ.OR P0, PT, R0, RZ, !P0 ;  /* 0x000000ff0000720c */ /* 0x000fce0004702670 */
[----:B------:R-:W0:Y:S01]  /*00b0*/  @!P1 LDC.64 R2, c[0x0][0x380] ;  /* 0x0000e000ff029b82 */ /* 0x000e220000000a00 */
[----:B------:R-:W-:-:S05]  /*00c0*/  @!P1 MOV R7, 0x3f800000 ;  /* 0x3f80000000079802 */ /* 0x000fca0000000f00 */
[----:B0-----:R0:W-:Y:S01]  /*00d0*/  @!P1 STG.E desc[UR4][R2.64], R7 ;  /* 0x0000000702009986 */ /* 0x0011e2000c101904 */
[----:B------:R-:W-:Y:S05]  /*00e0*/  @P0 BRA `(.L_x_1) ;  /* 0x0000000000580947 */ /* 0x000fea0003800000 */
[----:B0-----:R-:W0:Y:S08]  /*00f0*/  LDC.64 R2, c[0x0][0x380] ;  /* 0x0000e000ff027b82 */ /* 0x001e300000000a00 */
[----:B------:R-:W1:Y:S01]  /*0100*/  LDC.64 R6, c[0x0][0x388] ;  /* 0x0000e200ff067b82 */ /* 0x000e620000000a00 */
[----:B0-----:R-:W-:-:S05]  /*0110*/  IMAD.WIDE R2, R0, 0x4, R2 ;  /* 0x0000000400027825 */ /* 0x001fca00078e0202 */
[----:B------:R-:W2:Y:S04]  /*0120*/  LDG.E R4, desc[UR4][R2.64+0x4] ;  /* 0x0000040402047981 */ /* 0x000ea8000c1e1900 */
[----:B------:R-:W2:Y:S01]  /*0130*/  LDG.E R5, desc[UR4][R2.64] ;  /* 0x0000000402057981 */ /* 0x000ea2000c1e1900 */
[----:B------:R-:W-:Y:S01]  /*0140*/  UMOV UR6, 0x9999999a ;  /* 0x9999999a00067882 */ /* 0x000fe20000000000 */
[----:B------:R-:W-:Y:S01]  /*0150*/  UMOV UR7, 0x3fb99999 ;  /* 0x3fb9999900077882 */ /* 0x000fe20000000000 */
[----:B-1----:R-:W-:-:S04]  /*0160*/  IMAD.WIDE R6, R0, 0x4, R6 ;  /* 0x0000000400067825 */ /* 0x002fc800078e0206 */
[----:B--2---:R-:W-:-:S04]  /*0170*/  FADD R8, R4, -R5 ;  /* 0x8000000504087221 */ /* 0x004fc80000000000 */
[----:B------:R-:W0:Y:S02]  /*0180*/  F2F.F64.F32 R4, R8 ;  /* 0x0000000800047310 */ /* 0x000e240000201800 */
[----:B0-----:R-:W-:-:S10]  /*0190*/  DMUL R4, R4, UR6 ;  /* 0x0000000604047c28 */ /* 0x001fd40008000000 */
[----:B------:R-:W0:Y:S02]  /*01a0*/  F2F.F32.F64 R5, R4 ;  /* 0x0000000400057310 */ /* 0x000e240000301000 */
[----:B0-----:R-:W-:Y:S04]  /*01b0*/  STG.E desc[UR4][R6.64], R5 ;  /* 0x0000000506007986 */ /* 0x001fe8000c101904 */
[----:B------:R-:W2:Y:S04]  /*01c0*/  LDG.E R0, desc[UR4][R2.64+-0x4] ;  /* 0xfffffc0402007981 */ /* 0x000ea8000c1e1900 */
[----:B------:R-:W2:Y:S01]  /*01d0*/  LDG.E R9, desc[UR4][R2.64] ;  /* 0x0000000402097981 */ /* 0x000ea2000c1e1900 */
[----:B------:R-:W-:Y:S01]  /*01e0*/  F2F.F64.F32 R10, R5 ;  /* 0x00000005000a7310 */ /* 0x000fe20000201800 */
[----:B--2---:R-:W-:-:S07]  /*01f0*/  FADD R0, R0, -R9 ;  /* 0x8000000900007221 */ /* 0x004fce0000000000 */
[----:B------:R-:W0:Y:S02]  /*0200*/  F2F.F64.F32 R8, R0 ;  /* 0x0000000000087310 */ /* 0x000e240000201800 */
[----:B0-----:R-:W-:-:S10]  /*0210*/  DFMA R8, R8, UR6, R10 ;  /* 0x0000000608087c2b */ /* 0x001fd4000800000a */
[----:B------:R-:W0:Y:S02]  /*0220*/  F2F.F32.F64 R9, R8 ;  /* 0x0000000800097310 */ /* 0x000e240000301000 */
[----:B0-----:R-:W-:Y:S01]  /*0230*/  STG.E desc[UR4][R6.64], R9 ;  /* 0x0000000906007986 */ /* 0x001fe2000c101904 */
[----:B------:R-:W-:Y:S05]  /*0240*/  EXIT ;  /* 0x000000000000794d */ /* 0x000fea0003800000 */
.L_x_1:
[----:B------:R-:W-:Y:S05]  /*0250*/  @P1 BRA `(.L_x_2) ;  /* 0x0000000000381947 */ /* 0x000fea0003800000 */
[----:B0-----:R-:W0:Y:S01]  /*0260*/  LDC.64 R2, c[0x0][0x388] ;  /* 0x0000e200ff027b82 */ /* 0x001e220000000a00 */
[----:B------:R-:W-:-:S07]  /*0270*/  HFMA2 R9, -RZ, RZ, 1.875, 0 ;  /* 0x3f800000ff097431 */ /* 0x000fce00000001ff */
[----:B------:R-:W1:Y:S01]  /*0280*/  LDC.64 R6, c[0x0][0x380] ;  /* 0x0000e000ff067b82 */ /* 0x000e620000000a00 */
[----:B0-----:R-:W-:Y:S04]  /*0290*/  STG.E desc[UR4][R2.64], R9 ;  /* 0x0000000902007986 */ /* 0x001fe8000c101904 */
[----:B-1----:R-:W2:Y:S04]  /*02a0*/  LDG.E R0, desc[UR4][R6.64+0x4] ;  /* 0x0000040406007981 */ /* 0x002ea8000c1e1900 */
[----:B------:R-:W2:Y:S01]  /*02b0*/  LDG.E R5, desc[UR4][R6.64] ;  /* 0x0000000406057981 */ /* 0x000ea2000c1e1900 */
[----:B------:R-:W-:Y:S01]  /*02c0*/  UMOV UR6, 0x9999999a ;  /* 0x9999999a00067882 */ /* 0x000fe20000000000 */
[----:B------:R-:W-:Y:S01]  /*02d0*/  UMOV UR7, 0x3fb99999 ;  /* 0x3fb9999900077882 */ /* 0x000fe20000000000 */
[----:B--2---:R-:W-:-:S04]  /*02e0*/  FADD R0, R0, -R5 ;  /* 0x8000000500007221 */ /* 0x004fc80000000000 */
[----:B------:R-:W0:Y:S02]  /*02f0*/  F2F.F64.F32 R4, R0 ;  /* 0x0000000000047310 */ /* 0x000e240000201800 */
[----:B0-----:R-:W-:-:S10]  /*0300*/  DMUL R4, R4, UR6 ;  /* 0x0000000604047c28 */ /* 0x001fd40008000000 */
[----:B------:R-:W0:Y:S02]  /*0310*/  F2F.F32.F64 R5, R4 ;  /* 0x0000000400057310 */ /* 0x000e240000301000 */
[----:B0-----:R-:W-:Y:S01]  /*0320*/  STG.E desc[UR4][R2.64], R5 ;  /* 0x0000000502007986 */ /* 0x001fe2000c101904 */
[----:B------:R-:W-:Y:S05]  /*0330*/  EXIT ;  /* 0x000000000000794d */ /* 0x000fea0003800000 */
.L_x_2:
[----:B------:R-:W-:-:S13]  /*0340*/  ISETP.NE.AND P0, PT, R0, R5, PT ;  /* 0x000000050000720c */ /* 0x000fda0003f05270 */
[----:B------:R-:W-:Y:S05]  /*0350*/  @P0 EXIT ;  /* 0x000000000000094d */ /* 0x000fea0003800000 */
[----:B------:R-:W0:Y:S02]  /*0360*/  LDC.64 R4, c[0x0][0x380] ;  /* 0x0000e000ff047b82 */ /* 0x000e240000000a00 */
[----:B0-----:R-:W-:-:S06]  /*0370*/  IMAD.WIDE R2, R9, 0x4, R4 ;  /* 0x0000000409027825 */ /* 0x001fcc00078e0204 */
[----:B------:R-:W0:Y:S01]  /*0380*/  LDC.64 R8, c[0x0][0x388] ;  /* 0x0000e200ff087b82 */ /* 0x000e220000000a00 */
[C---:B------:R-:W-:Y:S01]  /*0390*/  IMAD.WIDE R6, R0.reuse, 0x4, R4 ;  /* 0x0000000400067825 */ /* 0x040fe200078e0204 */
[----:B------:R-:W2:Y:S05]  /*03a0*/  LDG.E R2, desc[UR4][R2.64+-0x8] ;  /* 0xfffff80402027981 */ /* 0x000eaa000c1e1900 */
[----:B------:R-:W2:Y:S01]  /*03b0*/  LDG.E R7, desc[UR4][R6.64] ;  /* 0x0000000406077981 */ /* 0x000ea2000c1e1900 */
[----:B------:R-:W-:Y:S01]  /*03c0*/  UMOV UR6, 0x9999999a ;  /* 0x9999999a00067882 */ /* 0x000fe20000000000 */
[----:B------:R-:W-:Y:S01]  /*03d0*/  UMOV UR7, 0x3fb99999 ;  /* 0x3fb9999900077882 */ /* 0x000fe20000000000 */
[----:B0-----:R-:W-:-:S04]  /*03e0*/  IMAD.WIDE R8, R0, 0x4, R8 ;  /* 0x0000000400087825 */ /* 0x001fc800078e0208 */
[----:B--2---:R-:W-:-:S04]  /*03f0*/  FADD R10, R2, -R7 ;  /* 0x80000007020a7221 */ /* 0x004fc80000000000 */
[----:B------:R-:W0:Y:S02]  /*0400*/  F2F.F64.F32 R4, R10 ;  /* 0x0000000a00047310 */ /* 0x000e240000201800 */
[----:B0-----:R-:W-:-:S10]  /*0410*/  DMUL R4, R4, UR6 ;  /* 0x0000000604047c28 */ /* 0x001fd40008000000 */
[----:B------:R-:W0:Y:S02]  /*0420*/  F2F.F32.F64 R5, R4 ;  /* 0x0000000400057310 */ /* 0x000e240000301000 */
[----:B0-----:R-:W-:Y:S01]  /*0430*/  STG.E desc[UR4][R8.64], R5 ;  /* 0x0000000508007986 */ /* 0x001fe2000c101904 */
[----:B------:R-:W-:Y:S05]  /*0440*/  EXIT ;  /* 0x000000000000794d */ /* 0x000fea0003800000 */
.L_x_3:
        /* <DEDUP_REMOVED lines=11> */
.L_x_5:


//--------------------- .nv.shared.reserved.0     --------------------------
	.section	.nv.shared.reserved.0,"aw",@nobits
	.weak		__nv_reservedSMEM_offset_0_alias
	.size		__nv_reservedSMEM_offset_0_alias, 0, 64
	.other		__nv_reservedSMEM_offset_0_alias,@"STO_CUDA_RESERVED_SHARED STV_DEFAULT"
__nv_reservedSMEM_offset_0_alias:
	.zero		0
	.zero		64


//--------------------- .nv.constant0._Z9addKernelPfS_i --------------------------
	.section	.nv.constant0._Z9addKernelPfS_i,"a",@progbits
	.sectionflags	@""
	.align	4
.nv.constant0._Z9addKernelPfS_i:
	.zero		916


//--------------------- .nv.constant0._Z11queueKernelPfS_i --------------------------
	.section	.nv.constant0._Z11queueKernelPfS_i,"a",@progbits
	.sectionflags	@""
	.align	4
.nv.constant0._Z11queueKernelPfS_i:
	.zero		916


//--------------------- SYMBOLS --------------------------

	.type		.nv.reservedSmem.offset0,@object
	.size		.nv.reservedSmem.offset0,0x4
